.version 5.0
.target sm_60
.entry bench(.param .u64 I){
    .reg .b64   ptr;
    .reg .b64   r64i<1>;
    ld.param.u64 ptr, [I];
    cvta.to.global.u64  ptr, ptr;
    ldu.global.b64 r64i0, [ptr+0];
    st.local.wt.u64 [ptr], r64i0;
}


// ===== COMPILED SASS (sm_100) =====

	.target	sm_100

	.elftype	@"ET_EXEC"


//--------------------- .note.nv.tkinfo           --------------------------
	.section	.note.nv.tkinfo,"",@"SHT_NOTE"
	.sectionflags	@"SHF_NOTE_NV_TKINFO"
	.tkinfo
        /*0018*/ 	.word	0x00000002
        /*0030*/ 	.string	""
        /*0030*/ 	.string	"ptxas"
        /*0030*/ 	.string	"Cuda compilation tools, release 13.0, V13.0.88"
        /*0030*/ 	.string	"Build cuda_13.0.r13.0/compiler.36424714_0"
        /*0030*/ 	.string	"-arch sm_100 "



//--------------------- .note.nv.cuinfo           --------------------------
	.section	.note.nv.cuinfo,"",@"SHT_NOTE"
	.sectionflags	@"SHF_NOTE_NV_CUINFO"
        /*0018*/ 	.short	0x0002
        /*001a*/ 	.short	0x003c
        /*001c*/ 	.short	0x0082
	.zero		2


//--------------------- .nv.info                  --------------------------
	.section	.nv.info,"",@"SHT_CUDA_INFO"
	.align	4


	//----- nvinfo : EIATTR_REGCOUNT
	.align		4
        /*0000*/ 	.byte	0x04, 0x2f
        /*0002*/ 	.short	(.L_1 - .L_0)
	.align		4
.L_0:
        /*0004*/ 	.word	index@(bench)
        /*0008*/ 	.word	0x00000006


	//----- nvinfo : EIATTR_FRAME_SIZE
	.align		4
.L_1:
        /*000c*/ 	.byte	0x04, 0x11
        /*000e*/ 	.short	(.L_3 - .L_2)
	.align		4
.L_2:
        /*0010*/ 	.word	index@(bench)
        /*0014*/ 	.word	0x00000000


	//----- nvinfo : EIATTR_MIN_STACK_SIZE
	.align		4
.L_3:
        /*0018*/ 	.byte	0x04, 0x12
        /*001a*/ 	.short	(.L_5 - .L_4)
	.align		4
.L_4:
        /*001c*/ 	.word	index@(bench)
        /*0020*/ 	.word	0x00000000
.L_5:


//--------------------- .nv.compat                --------------------------
	.section	.nv.compat,"",@"SHT_CUDA_COMPAT_INFO"
	.align	4
        /*0000*/ 	.byte	0x02, 0x09, 0x00, 0x00, 0x02, 0x02, 0x01, 0x00, 0x02, 0x05, 0x05, 0x00, 0x03, 0x07, 0x01, 0x01
        /*0010*/ 	.byte	0x02, 0x03, 0x00, 0x00, 0x02, 0x06, 0x01, 0x00, 0x04, 0x0b, 0x08, 0x00, 0x09, 0x00, 0x00, 0x00
        /*0020*/ 	.byte	0x00, 0x00, 0x00, 0x00


//--------------------- .nv.info.bench            --------------------------
	.section	.nv.info.bench,"",@"SHT_CUDA_INFO"
	.sectionflags	@""
	.align	4


	//----- nvinfo : EIATTR_CUDA_API_VERSION
	.align		4
        /*0000*/ 	.byte	0x04, 0x37
        /*0002*/ 	.short	(.L_7 - .L_6)
.L_6:
        /*0004*/ 	.word	0x00000082


	//----- nvinfo : EIATTR_KPARAM_INFO
	.align		4
.L_7:
        /*0008*/ 	.byte	0x04, 0x17
        /*000a*/ 	.short	(.L_9 - .L_8)
.L_8:
        /*000c*/ 	.word	0x00000000
        /*0010*/ 	.short	0x0000
        /*0012*/ 	.short	0x0000
        /*0014*/ 	.byte	0x00, 0xf0, 0x21, 0x00


	//----- nvinfo : EIATTR_SPARSE_MMA_MASK
	.align		4
.L_9:
        /*0018*/ 	.byte	0x03, 0x50
        /*001a*/ 	.short	0x0000


	//----- nvinfo : EIATTR_MAXREG_COUNT
	.align		4
        /*001c*/ 	.byte	0x03, 0x1b
        /*001e*/ 	.short	0x00ff


	//----- nvinfo : EIATTR_MERCURY_ISA_VERSION
	.align		4
        /*0020*/ 	.byte	0x03, 0x5f
        /*0022*/ 	.short	0x0101


	//----- nvinfo : EIATTR_VRC_CTA_INIT_COUNT
	.align		4
        /*0024*/ 	.byte	0x02, 0x4a
	.zero		1
	.zero		1


	//----- nvinfo : EIATTR_EXIT_INSTR_OFFSETS
	.align		4
        /*0028*/ 	.byte	0x04, 0x1c
        /*002a*/ 	.short	(.L_11 - .L_10)


	//   ....[0]....
.L_10:
        /*002c*/ 	.word	0x00000060


	//----- nvinfo : EIATTR_CBANK_PARAM_SIZE
	.align		4
.L_11:
        /*0030*/ 	.byte	0x03, 0x19
        /*0032*/ 	.short	0x0008


	//----- nvinfo : EIATTR_PARAM_CBANK
	.align		4
        /*0034*/ 	.byte	0x04, 0x0a
        /*0036*/ 	.short	(.L_13 - .L_12)
	.align		4
.L_12:
        /*0038*/ 	.word	index@(.nv.constant0.bench)
        /*003c*/ 	.short	0x0380
        /*003e*/ 	.short	0x0008


	//----- nvinfo : EIATTR_SW_WAR
	.align		4
.L_13:
        /*0040*/ 	.byte	0x04, 0x36
        /*0042*/ 	.short	(.L_15 - .L_14)
.L_14:
        /*0044*/ 	.word	0x00000008
.L_15:


//--------------------- .nv.callgraph             --------------------------
	.section	.nv.callgraph,"",@"SHT_CUDA_CALLGRAPH"
	.align	4
	.sectionentsize	8
	.align		4
        /*0000*/ 	.word	0x00000000
	.align		4
        /*0004*/ 	.word	0xffffffff
	.align		4
        /*0008*/ 	.word	0x00000000
	.align		4
        /*000c*/ 	.word	0xfffffffe
	.align		4
        /*0010*/ 	.word	0x00000000
	.align		4
        /*0014*/ 	.word	0xfffffffd
	.align		4
        /*0018*/ 	.word	0x00000000
	.align		4
        /*001c*/ 	.word	0xfffffffc


//--------------------- .text.bench               --------------------------
	.section	.text.bench,"ax",@progbits
	.align	128
.text.bench:
        .type           bench,@function
        .size           bench,(.L_x_1 - bench)
        .other          bench,@"STO_CUDA_ENTRY STV_DEFAULT"
bench:
[----:B------:R-:W-:Y:S08]  /*0000*/  LDC R1, c[0x0][0x37c] ;  /* 0x0000df00ff017b82 */ /* 0x000ff00000000800 */
[----:B------:R-:W0:Y:S01]  /*0010*/  LDC.64 R2, c[0x0][0x380] ;  /* 0x0000e000ff027b82 */ /* 0x000e220000000a00 */
[----:B------:R-:W0:Y:S02]  /*0020*/  LDCU.64 UR4, c[0x0][0x358] ;  /* 0x00006b00ff0477ac */ /* 0x000e240008000a00 */
[----:B0-----:R-:W2:Y:S01]  /*0030*/  LDG.E.64 R2, desc[UR4][R2.64] ;  /* 0x0000000402027981 */ /* 0x001ea2000c1e1b00 */
[----:B------:R-:W2:Y:S03]  /*0040*/  LDCU UR4, c[0x0][0x380] ;  /* 0x00007000ff0477ac */ /* 0x000ea60008000800 */
[----:B--2---:R-:W-:Y:S01]  /*0050*/  STL.64 [UR4], R2 ;  /* 0x00000002ff007987 */ /* 0x004fe20008100a04 */
[----:B------:R-:W-:Y:S05]  /*0060*/  EXIT ;  /* 0x000000000000794d */ /* 0x000fea0003800000 */
.L_x_0:
[----:B------:R-:W-:-:S00]  /*0070*/  BRA `(.L_x_0) ;  /* 0xfffffffc00fc7947 */ /* 0x000fc0000383ffff */
[----:B------:R-:W-:-:S00]  /*0080*/  NOP ;  /* 0x0000000000007918 */ /* 0x000fc00000000000 */
[----:B------:R-:W-:-:S00]  /*0090*/  NOP ;  /* 0x0000000000007918 */ /* 0x000fc00000000000 */
[----:B------:R-:W-:-:S00]  /*00a0*/  NOP ;  /* 0x0000000000007918 */ /* 0x000fc00000000000 */
[----:B------:R-:W-:-:S00]  /*00b0*/  NOP ;  /* 0x0000000000007918 */ /* 0x000fc00000000000 */
[----:B------:R-:W-:-:S00]  /*00c0*/  NOP ;  /* 0x0000000000007918 */ /* 0x000fc00000000000 */
[----:B------:R-:W-:-:S00]  /*00d0*/  NOP ;  /* 0x0000000000007918 */ /* 0x000fc00000000000 */
[----:B------:R-:W-:-:S00]  /*00e0*/  NOP ;  /* 0x0000000000007918 */ /* 0x000fc00000000000 */
[----:B------:R-:W-:-:S00]  /*00f0*/  NOP ;  /* 0x0000000000007918 */ /* 0x000fc00000000000 */
.L_x_1:


//--------------------- .nv.shared.reserved.0     --------------------------
	.section	.nv.shared.reserved.0,"aw",@nobits
	.weak		__nv_reservedSMEM_offset_0_alias
	.size		__nv_reservedSMEM_offset_0_alias, 0, 64
	.other		__nv_reservedSMEM_offset_0_alias,@"STO_CUDA_RESERVED_SHARED STV_DEFAULT"
__nv_reservedSMEM_offset_0_alias:
	.zero		0
	.zero		64


//--------------------- .nv.constant0.bench       --------------------------
	.section	.nv.constant0.bench,"a",@progbits
	.sectionflags	@""
	.align	4
.nv.constant0.bench:
	.zero		904


//--------------------- SYMBOLS --------------------------

	.type		.nv.reservedSmem.offset0,@object
	.size		.nv.reservedSmem.offset0,0x4
